//
// Generated by NVIDIA NVVM Compiler
//
// Compiler Build ID: CL-36424714
// Cuda compilation tools, release 13.0, V13.0.88
// Based on NVVM 20.0.0
//

.version 9.0
.target sm_100
.address_size 64

	// .globl	_Z11ArrayScalerPfif

.visible .entry _Z11ArrayScalerPfif(
	.param .u64 .ptr .align 1 _Z11ArrayScalerPfif_param_0,
	.param .u32 _Z11ArrayScalerPfif_param_1,
	.param .f32 _Z11ArrayScalerPfif_param_2
)
{
	.reg .pred 	%p<2>;
	.reg .b32 	%r<6>;
	.reg .b32 	%f<4>;
	.reg .b64 	%rd<5>;

	ld.param.u64 	%rd1, [_Z11ArrayScalerPfif_param_0];
	ld.param.u32 	%r2, [_Z11ArrayScalerPfif_param_1];
	ld.param.f32 	%f1, [_Z11ArrayScalerPfif_param_2];
	mov.u32 	%r3, %ntid.x;
	mov.u32 	%r4, %ctaid.x;
	mov.u32 	%r5, %tid.x;
	mad.lo.s32 	%r1, %r3, %r4, %r5;
	setp.ge.s32 	%p1, %r1, %r2;
	@%p1 bra 	$L__BB0_2;
	cvta.to.global.u64 	%rd2, %rd1;
	mul.wide.s32 	%rd3, %r1, 4;
	add.s64 	%rd4, %rd2, %rd3;
	ld.global.f32 	%f2, [%rd4];
	mul.f32 	%f3, %f1, %f2;
	st.global.f32 	[%rd4], %f3;
$L__BB0_2:
	ret;

}


// ===== COMPILED SASS (sm_100) =====

	.target	sm_100

	.elftype	@"ET_EXEC"


//--------------------- .note.nv.tkinfo           --------------------------
	.section	.note.nv.tkinfo,"",@"SHT_NOTE"
	.sectionflags	@"SHF_NOTE_NV_TKINFO"
	.tkinfo
        /*0018*/ 	.word	0x00000002
        /*0030*/ 	.string	""
        /*0030*/ 	.string	"ptxas"
        /*0030*/ 	.string	"Cuda compilation tools, release 13.0, V13.0.88"
        /*0030*/ 	.string	"Build cuda_13.0.r13.0/compiler.36424714_0"
        /*0030*/ 	.string	"-arch sm_100 -m 64 "



//--------------------- .note.nv.cuinfo           --------------------------
	.section	.note.nv.cuinfo,"",@"SHT_NOTE"
	.sectionflags	@"SHF_NOTE_NV_CUINFO"
        /*0018*/ 	.short	0x0002
        /*001a*/ 	.short	0x0064
        /*001c*/ 	.short	0x0082
	.zero		2


//--------------------- .nv.info                  --------------------------
	.section	.nv.info,"",@"SHT_CUDA_INFO"
	.align	4


	//----- nvinfo : EIATTR_REGCOUNT
	.align		4
        /*0000*/ 	.byte	0x04, 0x2f
        /*0002*/ 	.short	(.L_1 - .L_0)
	.align		4
.L_0:
        /*0004*/ 	.word	index@(_Z11ArrayScalerPfif)
        /*0008*/ 	.word	0x00000008


	//----- nvinfo : EIATTR_FRAME_SIZE
	.align		4
.L_1:
        /*000c*/ 	.byte	0x04, 0x11
        /*000e*/ 	.short	(.L_3 - .L_2)
	.align		4
.L_2:
        /*0010*/ 	.word	index@(_Z11ArrayScalerPfif)
        /*0014*/ 	.word	0x00000000


	//----- nvinfo : EIATTR_MIN_STACK_SIZE
	.align		4
.L_3:
        /*0018*/ 	.byte	0x04, 0x12
        /*001a*/ 	.short	(.L_5 - .L_4)
	.align		4
.L_4:
        /*001c*/ 	.word	index@(_Z11ArrayScalerPfif)
        /*0020*/ 	.word	0x00000000
.L_5:


//--------------------- .nv.compat                --------------------------
	.section	.nv.compat,"",@"SHT_CUDA_COMPAT_INFO"
	.align	4
        /*0000*/ 	.byte	0x02, 0x09, 0x00, 0x00, 0x02, 0x02, 0x01, 0x00, 0x02, 0x05, 0x05, 0x00, 0x03, 0x07, 0x01, 0x01
        /*0010*/ 	.byte	0x02, 0x03, 0x00, 0x00, 0x02, 0x06, 0x01, 0x00, 0x04, 0x0b, 0x08, 0x00, 0x09, 0x00, 0x00, 0x00
        /*0020*/ 	.byte	0x00, 0x00, 0x00, 0x00


//--------------------- .nv.info._Z11ArrayScalerPfif --------------------------
	.section	.nv.info._Z11ArrayScalerPfif,"",@"SHT_CUDA_INFO"
	.sectionflags	@""
	.align	4


	//----- nvinfo : EIATTR_CUDA_API_VERSION
	.align		4
        /*0000*/ 	.byte	0x04, 0x37
        /*0002*/ 	.short	(.L_7 - .L_6)
.L_6:
        /*0004*/ 	.word	0x00000082


	//----- nvinfo : EIATTR_KPARAM_INFO
	.align		4
.L_7:
        /*0008*/ 	.byte	0x04, 0x17
        /*000a*/ 	.short	(.L_9 - .L_8)
.L_8:
        /*000c*/ 	.word	0x00000000
        /*0010*/ 	.short	0x0002
        /*0012*/ 	.short	0x000c
        /*0014*/ 	.byte	0x00, 0xf0, 0x11, 0x00


	//----- nvinfo : EIATTR_KPARAM_INFO
	.align		4
.L_9:
        /*0018*/ 	.byte	0x04, 0x17
        /*001a*/ 	.short	(.L_11 - .L_10)
.L_10:
        /*001c*/ 	.word	0x00000000
        /*0020*/ 	.short	0x0001
        /*0022*/ 	.short	0x0008
        /*0024*/ 	.byte	0x00, 0xf0, 0x11, 0x00


	//----- nvinfo : EIATTR_KPARAM_INFO
	.align		4
.L_11:
        /*0028*/ 	.byte	0x04, 0x17
        /*002a*/ 	.short	(.L_13 - .L_12)
.L_12:
        /*002c*/ 	.word	0x00000000
        /*0030*/ 	.short	0x0000
        /*0032*/ 	.short	0x0000
        /*0034*/ 	.byte	0x00, 0xf5, 0x21, 0x00


	//----- nvinfo : EIATTR_SPARSE_MMA_MASK
	.align		4
.L_13:
        /*0038*/ 	.byte	0x03, 0x50
        /*003a*/ 	.short	0x0000


	//----- nvinfo : EIATTR_MAXREG_COUNT
	.align		4
        /*003c*/ 	.byte	0x03, 0x1b
        /*003e*/ 	.short	0x00ff


	//----- nvinfo : EIATTR_MERCURY_ISA_VERSION
	.align		4
        /*0040*/ 	.byte	0x03, 0x5f
        /*0042*/ 	.short	0x0101


	//----- nvinfo : EIATTR_VRC_CTA_INIT_COUNT
	.align		4
        /*0044*/ 	.byte	0x02, 0x4a
	.zero		1
	.zero		1


	//----- nvinfo : EIATTR_EXIT_INSTR_OFFSETS
	.align		4
        /*0048*/ 	.byte	0x04, 0x1c
        /*004a*/ 	.short	(.L_15 - .L_14)


	//   ....[0]....
.L_14:
        /*004c*/ 	.word	0x00000070


	//   ....[1]....
        /*0050*/ 	.word	0x000000f0


	//----- nvinfo : EIATTR_CBANK_PARAM_SIZE
	.align		4
.L_15:
        /*0054*/ 	.byte	0x03, 0x19
        /*0056*/ 	.short	0x0010


	//----- nvinfo : EIATTR_PARAM_CBANK
	.align		4
        /*0058*/ 	.byte	0x04, 0x0a
        /*005a*/ 	.short	(.L_17 - .L_16)
	.align		4
.L_16:
        /*005c*/ 	.word	index@(.nv.constant0._Z11ArrayScalerPfif)
        /*0060*/ 	.short	0x0380
        /*0062*/ 	.short	0x0010


	//----- nvinfo : EIATTR_SW_WAR
	.align		4
.L_17:
        /*0064*/ 	.byte	0x04, 0x36
        /*0066*/ 	.short	(.L_19 - .L_18)
.L_18:
        /*0068*/ 	.word	0x00000008
.L_19:


//--------------------- .nv.callgraph             --------------------------
	.section	.nv.callgraph,"",@"SHT_CUDA_CALLGRAPH"
	.align	4
	.sectionentsize	8
	.align		4
        /*0000*/ 	.word	0x00000000
	.align		4
        /*0004*/ 	.word	0xffffffff
	.align		4
        /*0008*/ 	.word	0x00000000
	.align		4
        /*000c*/ 	.word	0xfffffffe
	.align		4
        /*0010*/ 	.word	0x00000000
	.align		4
        /*0014*/ 	.word	0xfffffffd
	.align		4
        /*0018*/ 	.word	0x00000000
	.align		4
        /*001c*/ 	.word	0xfffffffc


//--------------------- .text._Z11ArrayScalerPfif --------------------------
	.section	.text._Z11ArrayScalerPfif,"ax",@progbits
	.align	128
        .global         _Z11ArrayScalerPfif
        .type           _Z11ArrayScalerPfif,@function
        .size           _Z11ArrayScalerPfif,(.L_x_1 - _Z11ArrayScalerPfif)
        .other          _Z11ArrayScalerPfif,@"STO_CUDA_ENTRY STV_DEFAULT"
_Z11ArrayScalerPfif:
.text._Z11ArrayScalerPfif:
[----:B------:R-:W-:Y:S01]  /*0000*/  LDC R1, c[0x0][0x37c] ;  /* 0x0000df00ff017b82 */ /* 0x000fe20000000800 */
[----:B------:R-:W0:Y:S01]  /*0010*/  S2R R5, SR_CTAID.X ;  /* 0x0000000000057919 */ /* 0x000e220000002500 */
[----:B------:R-:W0:Y:S01]  /*0020*/  LDCU UR4, c[0x0][0x360] ;  /* 0x00006c00ff0477ac */ /* 0x000e220008000800 */
[----:B------:R-:W0:Y:S01]  /*0030*/  S2R R0, SR_TID.X ;  /* 0x0000000000007919 */ /* 0x000e220000002100 */
[----:B------:R-:W1:Y:S01]  /*0040*/  LDCU UR5, c[0x0][0x388] ;  /* 0x00007100ff0577ac */ /* 0x000e620008000800 */
[----:B0-----:R-:W-:-:S05]  /*0050*/  IMAD R5, R5, UR4, R0 ;  /* 0x0000000405057c24 */ /* 0x001fca000f8e0200 */
[----:B-1----:R-:W-:-:S13]  /*0060*/  ISETP.GE.AND P0, PT, R5, UR5, PT ;  /* 0x0000000505007c0c */ /* 0x002fda000bf06270 */
[----:B------:R-:W-:Y:S05]  /*0070*/  @P0 EXIT ;  /* 0x000000000000094d */ /* 0x000fea0003800000 */
[----:B------:R-:W0:Y:S01]  /*0080*/  LDC.64 R2, c[0x0][0x380] ;  /* 0x0000e000ff027b82 */ /* 0x000e220000000a00 */
[----:B------:R-:W1:Y:S01]  /*0090*/  LDCU.64 UR4, c[0x0][0x358] ;  /* 0x00006b00ff0477ac */ /* 0x000e620008000a00 */
[----:B------:R-:W2:Y:S01]  /*00a0*/  LDCU UR6, c[0x0][0x38c] ;  /* 0x00007180ff0677ac */ /* 0x000ea20008000800 */
[----:B0-----:R-:W-:-:S05]  /*00b0*/  IMAD.WIDE R2, R5, 0x4, R2 ;  /* 0x0000000405027825 */ /* 0x001fca00078e0202 */
[----:B-1----:R-:W2:Y:S02]  /*00c0*/  LDG.E R0, desc[UR4][R2.64] ;  /* 0x0000000402007981 */ /* 0x002ea4000c1e1900 */
[----:B--2---:R-:W-:-:S05]  /*00d0*/  FMUL R5, R0, UR6 ;  /* 0x0000000600057c20 */ /* 0x004fca0008400000 */
[----:B------:R-:W-:Y:S01]  /*00e0*/  STG.E desc[UR4][R2.64], R5 ;  /* 0x0000000502007986 */ /* 0x000fe2000c101904 */
[----:B------:R-:W-:Y:S05]  /*00f0*/  EXIT ;  /* 0x000000000000794d */ /* 0x000fea0003800000 */
.L_x_0:
[----:B------:R-:W-:-:S00]  /*0100*/  BRA `(.L_x_0) ;  /* 0xfffffffc00fc7947 */ /* 0x000fc0000383ffff */
[----:B------:R-:W-:-:S00]  /*0110*/  NOP ;  /* 0x0000000000007918 */ /* 0x000fc00000000000 */
        /* <DEDUP_REMOVED lines=14> */
.L_x_1:


//--------------------- .nv.shared.reserved.0     --------------------------
	.section	.nv.shared.reserved.0,"aw",@nobits
	.weak		__nv_reservedSMEM_offset_0_alias
	.size		__nv_reservedSMEM_offset_0_alias, 0, 64
	.other		__nv_reservedSMEM_offset_0_alias,@"STO_CUDA_RESERVED_SHARED STV_DEFAULT"
__nv_reservedSMEM_offset_0_alias:
	.zero		0
	.zero		64


//--------------------- .nv.constant0._Z11ArrayScalerPfif --------------------------
	.section	.nv.constant0._Z11ArrayScalerPfif,"a",@progbits
	.sectionflags	@""
	.align	4
.nv.constant0._Z11ArrayScalerPfif:
	.zero		912


//--------------------- SYMBOLS --------------------------

	.type		.nv.reservedSmem.offset0,@object
	.size		.nv.reservedSmem.offset0,0x4
